//
// Generated by NVIDIA NVVM Compiler
//
// Compiler Build ID: CL-36424714
// Cuda compilation tools, release 13.0, V13.0.88
// Based on NVVM 20.0.0
//

.version 9.0
.target sm_100
.address_size 64

	// .globl	_Z18simple_cond_kernelPib

.visible .entry _Z18simple_cond_kernelPib(
	.param .u64 .ptr .align 1 _Z18simple_cond_kernelPib_param_0,
	.param .u8 _Z18simple_cond_kernelPib_param_1
)
{
	.reg .pred 	%p<4>;
	.reg .b16 	%rs<2>;
	.reg .b32 	%r<7>;
	.reg .b64 	%rd<3>;

	ld.param.u64 	%rd1, [_Z18simple_cond_kernelPib_param_0];
	ld.param.s8 	%rs1, [_Z18simple_cond_kernelPib_param_1];
	mov.u32 	%r1, %ctaid.x;
	mov.u32 	%r2, %ntid.x;
	mul.lo.s32 	%r3, %r1, %r2;
	mov.u32 	%r4, %tid.x;
	neg.s32 	%r5, %r4;
	setp.ne.s32 	%p1, %r3, %r5;
	setp.eq.s16 	%p2, %rs1, 0;
	or.pred  	%p3, %p1, %p2;
	@%p3 bra 	$L__BB0_2;
	cvta.to.global.u64 	%rd2, %rd1;
	mov.b32 	%r6, 42;
	st.global.u32 	[%rd2], %r6;
$L__BB0_2:
	ret;

}


// ===== COMPILED SASS (sm_100) =====

	.target	sm_100

	.elftype	@"ET_EXEC"


//--------------------- .note.nv.tkinfo           --------------------------
	.section	.note.nv.tkinfo,"",@"SHT_NOTE"
	.sectionflags	@"SHF_NOTE_NV_TKINFO"
	.tkinfo
        /*0018*/ 	.word	0x00000002
        /*0030*/ 	.string	""
        /*0030*/ 	.string	"ptxas"
        /*0030*/ 	.string	"Cuda compilation tools, release 13.0, V13.0.88"
        /*0030*/ 	.string	"Build cuda_13.0.r13.0/compiler.36424714_0"
        /*0030*/ 	.string	"-arch sm_100 -m 64 "



//--------------------- .note.nv.cuinfo           --------------------------
	.section	.note.nv.cuinfo,"",@"SHT_NOTE"
	.sectionflags	@"SHF_NOTE_NV_CUINFO"
        /*0018*/ 	.short	0x0002
        /*001a*/ 	.short	0x0064
        /*001c*/ 	.short	0x0082
	.zero		2


//--------------------- .nv.info                  --------------------------
	.section	.nv.info,"",@"SHT_CUDA_INFO"
	.align	4


	//----- nvinfo : EIATTR_REGCOUNT
	.align		4
        /*0000*/ 	.byte	0x04, 0x2f
        /*0002*/ 	.short	(.L_1 - .L_0)
	.align		4
.L_0:
        /*0004*/ 	.word	index@(_Z18simple_cond_kernelPib)
        /*0008*/ 	.word	0x00000008


	//----- nvinfo : EIATTR_FRAME_SIZE
	.align		4
.L_1:
        /*000c*/ 	.byte	0x04, 0x11
        /*000e*/ 	.short	(.L_3 - .L_2)
	.align		4
.L_2:
        /*0010*/ 	.word	index@(_Z18simple_cond_kernelPib)
        /*0014*/ 	.word	0x00000000


	//----- nvinfo : EIATTR_MIN_STACK_SIZE
	.align		4
.L_3:
        /*0018*/ 	.byte	0x04, 0x12
        /*001a*/ 	.short	(.L_5 - .L_4)
	.align		4
.L_4:
        /*001c*/ 	.word	index@(_Z18simple_cond_kernelPib)
        /*0020*/ 	.word	0x00000000
.L_5:


//--------------------- .nv.compat                --------------------------
	.section	.nv.compat,"",@"SHT_CUDA_COMPAT_INFO"
	.align	4
        /*0000*/ 	.byte	0x02, 0x09, 0x00, 0x00, 0x02, 0x02, 0x01, 0x00, 0x02, 0x05, 0x05, 0x00, 0x03, 0x07, 0x01, 0x01
        /*0010*/ 	.byte	0x02, 0x03, 0x00, 0x00, 0x02, 0x06, 0x01, 0x00, 0x04, 0x0b, 0x08, 0x00, 0x09, 0x00, 0x00, 0x00
        /*0020*/ 	.byte	0x00, 0x00, 0x00, 0x00


//--------------------- .nv.info._Z18simple_cond_kernelPib --------------------------
	.section	.nv.info._Z18simple_cond_kernelPib,"",@"SHT_CUDA_INFO"
	.sectionflags	@""
	.align	4


	//----- nvinfo : EIATTR_CUDA_API_VERSION
	.align		4
        /*0000*/ 	.byte	0x04, 0x37
        /*0002*/ 	.short	(.L_7 - .L_6)
.L_6:
        /*0004*/ 	.word	0x00000082


	//----- nvinfo : EIATTR_KPARAM_INFO
	.align		4
.L_7:
        /*0008*/ 	.byte	0x04, 0x17
        /*000a*/ 	.short	(.L_9 - .L_8)
.L_8:
        /*000c*/ 	.word	0x00000000
        /*0010*/ 	.short	0x0001
        /*0012*/ 	.short	0x0008
        /*0014*/ 	.byte	0x00, 0xf0, 0x05, 0x00


	//----- nvinfo : EIATTR_KPARAM_INFO
	.align		4
.L_9:
        /*0018*/ 	.byte	0x04, 0x17
        /*001a*/ 	.short	(.L_11 - .L_10)
.L_10:
        /*001c*/ 	.word	0x00000000
        /*0020*/ 	.short	0x0000
        /*0022*/ 	.short	0x0000
        /*0024*/ 	.byte	0x00, 0xf5, 0x21, 0x00


	//----- nvinfo : EIATTR_SPARSE_MMA_MASK
	.align		4
.L_11:
        /*0028*/ 	.byte	0x03, 0x50
        /*002a*/ 	.short	0x0000


	//----- nvinfo : EIATTR_MAXREG_COUNT
	.align		4
        /*002c*/ 	.byte	0x03, 0x1b
        /*002e*/ 	.short	0x00ff


	//----- nvinfo : EIATTR_MERCURY_ISA_VERSION
	.align		4
        /*0030*/ 	.byte	0x03, 0x5f
        /*0032*/ 	.short	0x0101


	//----- nvinfo : EIATTR_VRC_CTA_INIT_COUNT
	.align		4
        /*0034*/ 	.byte	0x02, 0x4a
	.zero		1
	.zero		1


	//----- nvinfo : EIATTR_EXIT_INSTR_OFFSETS
	.align		4
        /*0038*/ 	.byte	0x04, 0x1c
        /*003a*/ 	.short	(.L_13 - .L_12)


	//   ....[0]....
.L_12:
        /*003c*/ 	.word	0x000000b0


	//   ....[1]....
        /*0040*/ 	.word	0x00000100


	//----- nvinfo : EIATTR_CBANK_PARAM_SIZE
	.align		4
.L_13:
        /*0044*/ 	.byte	0x03, 0x19
        /*0046*/ 	.short	0x0009


	//----- nvinfo : EIATTR_PARAM_CBANK
	.align		4
        /*0048*/ 	.byte	0x04, 0x0a
        /*004a*/ 	.short	(.L_15 - .L_14)
	.align		4
.L_14:
        /*004c*/ 	.word	index@(.nv.constant0._Z18simple_cond_kernelPib)
        /*0050*/ 	.short	0x0380
        /*0052*/ 	.short	0x0009


	//----- nvinfo : EIATTR_SW_WAR
	.align		4
.L_15:
        /*0054*/ 	.byte	0x04, 0x36
        /*0056*/ 	.short	(.L_17 - .L_16)
.L_16:
        /*0058*/ 	.word	0x00000008
.L_17:


//--------------------- .nv.callgraph             --------------------------
	.section	.nv.callgraph,"",@"SHT_CUDA_CALLGRAPH"
	.align	4
	.sectionentsize	8
	.align		4
        /*0000*/ 	.word	0x00000000
	.align		4
        /*0004*/ 	.word	0xffffffff
	.align		4
        /*0008*/ 	.word	0x00000000
	.align		4
        /*000c*/ 	.word	0xfffffffe
	.align		4
        /*0010*/ 	.word	0x00000000
	.align		4
        /*0014*/ 	.word	0xfffffffd
	.align		4
        /*0018*/ 	.word	0x00000000
	.align		4
        /*001c*/ 	.word	0xfffffffc


//--------------------- .text._Z18simple_cond_kernelPib --------------------------
	.section	.text._Z18simple_cond_kernelPib,"ax",@progbits
	.align	128
        .global         _Z18simple_cond_kernelPib
        .type           _Z18simple_cond_kernelPib,@function
        .size           _Z18simple_cond_kernelPib,(.L_x_1 - _Z18simple_cond_kernelPib)
        .other          _Z18simple_cond_kernelPib,@"STO_CUDA_ENTRY STV_DEFAULT"
_Z18simple_cond_kernelPib:
.text._Z18simple_cond_kernelPib:
[----:B------:R-:W-:Y:S01]  /*0000*/  LDC R1, c[0x0][0x37c] ;  /* 0x0000df00ff017b82 */ /* 0x000fe20000000800 */
[----:B------:R-:W0:Y:S07]  /*0010*/  S2R R0, SR_TID.X ;  /* 0x0000000000007919 */ /* 0x000e2e0000002100 */
[----:B------:R-:W1:Y:S01]  /*0020*/  S2UR UR4, SR_CTAID.X ;  /* 0x00000000000479c3 */ /* 0x000e620000002500 */
[----:B------:R-:W2:Y:S01]  /*0030*/  LDCU.U8 UR6, c[0x0][0x388] ;  /* 0x00007100ff0677ac */ /* 0x000ea20008000000 */
[----:B------:R-:W1:Y:S01]  /*0040*/  LDCU UR5, c[0x0][0x360] ;  /* 0x00006c00ff0577ac */ /* 0x000e620008000800 */
[----:B--2---:R-:W-:-:S02]  /*0050*/  UPRMT UR6, UR6, 0x8880, URZ ;  /* 0x0000888006067896 */ /* 0x004fc400080000ff */
[----:B-1----:R-:W-:-:S05]  /*0060*/  UIMAD UR4, UR4, UR5, URZ ;  /* 0x00000005040472a4 */ /* 0x002fca000f8e02ff */
[----:B------:R-:W-:Y:S02]  /*0070*/  UMOV UR5, UR6 ;  /* 0x0000000600057c82 */ /* 0x000fe40008000000 */
[----:B------:R-:W-:Y:S01]  /*0080*/  ISETP.NE.AND P0, PT, RZ, UR5, PT ;  /* 0x00000005ff007c0c */ /* 0x000fe2000bf05270 */
[----:B0-----:R-:W-:-:S05]  /*0090*/  IMAD.MOV R0, RZ, RZ, -R0 ;  /* 0x000000ffff007224 */ /* 0x001fca00078e0a00 */
[----:B------:R-:W-:-:S13]  /*00a0*/  ISETP.NE.OR P0, PT, R0, UR4, !P0 ;  /* 0x0000000400007c0c */ /* 0x000fda000c705670 */
[----:B------:R-:W-:Y:S05]  /*00b0*/  @P0 EXIT ;  /* 0x000000000000094d */ /* 0x000fea0003800000 */
[----:B------:R-:W0:Y:S01]  /*00c0*/  LDC.64 R2, c[0x0][0x380] ;  /* 0x0000e000ff027b82 */ /* 0x000e220000000a00 */
[----:B------:R-:W0:Y:S01]  /*00d0*/  LDCU.64 UR4, c[0x0][0x358] ;  /* 0x00006b00ff0477ac */ /* 0x000e220008000a00 */
[----:B------:R-:W-:-:S05]  /*00e0*/  IMAD.MOV.U32 R5, RZ, RZ, 0x2a ;  /* 0x0000002aff057424 */ /* 0x000fca00078e00ff */
[----:B0-----:R-:W-:Y:S01]  /*00f0*/  STG.E desc[UR4][R2.64], R5 ;  /* 0x0000000502007986 */ /* 0x001fe2000c101904 */
[----:B------:R-:W-:Y:S05]  /*0100*/  EXIT ;  /* 0x000000000000794d */ /* 0x000fea0003800000 */
.L_x_0:
[----:B------:R-:W-:-:S00]  /*0110*/  BRA `(.L_x_0) ;  /* 0xfffffffc00fc7947 */ /* 0x000fc0000383ffff */
[----:B------:R-:W-:-:S00]  /*0120*/  NOP ;  /* 0x0000000000007918 */ /* 0x000fc00000000000 */
        /* <DEDUP_REMOVED lines=13> */
.L_x_1:


//--------------------- .nv.shared.reserved.0     --------------------------
	.section	.nv.shared.reserved.0,"aw",@nobits
	.weak		__nv_reservedSMEM_offset_0_alias
	.size		__nv_reservedSMEM_offset_0_alias, 0, 64
	.other		__nv_reservedSMEM_offset_0_alias,@"STO_CUDA_RESERVED_SHARED STV_DEFAULT"
__nv_reservedSMEM_offset_0_alias:
	.zero		0
	.zero		64


//--------------------- .nv.constant0._Z18simple_cond_kernelPib --------------------------
	.section	.nv.constant0._Z18simple_cond_kernelPib,"a",@progbits
	.sectionflags	@""
	.align	4
.nv.constant0._Z18simple_cond_kernelPib:
	.zero		905


//--------------------- SYMBOLS --------------------------

	.type		.nv.reservedSmem.offset0,@object
	.size		.nv.reservedSmem.offset0,0x4
